	.headerflags	@"EF_CUDA_TEXMODE_UNIFIED EF_CUDA_64BIT_ADDRESS EF_CUDA_SM86 EF_CUDA_VIRTUAL_SM(EF_CUDA_SM86)"
	.elftype	@"ET_EXEC"


//--------------------- .nv.info                  --------------------------
	.section	.nv.info,"",@"SHT_CUDA_INFO"
	.align	4


	//----- nvinfo : EIATTR_REGCOUNT
	.align		4
        /*0000*/ 	.byte	0x04, 0x2f
        /*0002*/ 	.short	(.L_2 - .L_1)
	.align		4
.L_1:
        /*0004*/ 	.word	index@(triton__0d1de)
        /*0008*/ 	.word	0x00000016


	//----- nvinfo : EIATTR_MAX_STACK_SIZE
	.align		4
.L_2:
        /*000c*/ 	.byte	0x04, 0x23
        /*000e*/ 	.short	(.L_4 - .L_3)
	.align		4
.L_3:
        /*0010*/ 	.word	index@(triton__0d1de)
        /*0014*/ 	.word	0x00000000


	//----- nvinfo : EIATTR_MIN_STACK_SIZE
	.align		4
.L_4:
        /*0018*/ 	.byte	0x04, 0x12
        /*001a*/ 	.short	(.L_6 - .L_5)
	.align		4
.L_5:
        /*001c*/ 	.word	index@(triton__0d1de)
        /*0020*/ 	.word	0x00000000


	//----- nvinfo : EIATTR_FRAME_SIZE
	.align		4
.L_6:
        /*0024*/ 	.byte	0x04, 0x11
        /*0026*/ 	.short	(.L_8 - .L_7)
	.align		4
.L_7:
        /*0028*/ 	.word	index@(triton__0d1de)
        /*002c*/ 	.word	0x00000000
.L_8:


//--------------------- .nv.info.triton__0d1de    --------------------------
	.section	.nv.info.triton__0d1de,"",@"SHT_CUDA_INFO"
	.align	4


	//----- nvinfo : EIATTR_CUDA_API_VERSION
	.align		4
        /*0000*/ 	.byte	0x04, 0x37
        /*0002*/ 	.short	(.L_10 - .L_9)
.L_9:
        /*0004*/ 	.word	0x0000007b


	//----- nvinfo : EIATTR_SW2861232_WAR
	.align		4
.L_10:
        /*0008*/ 	.byte	0x01, 0x35
	.zero		2


	//----- nvinfo : EIATTR_PARAM_CBANK
	.align		4
        /*000c*/ 	.byte	0x04, 0x0a
        /*000e*/ 	.short	(.L_12 - .L_11)
	.align		4
.L_11:
        /*0010*/ 	.word	index@(.nv.constant0.triton__0d1de)
        /*0014*/ 	.short	0x0160
        /*0016*/ 	.short	0x0010


	//----- nvinfo : EIATTR_CBANK_PARAM_SIZE
	.align		4
.L_12:
        /*0018*/ 	.byte	0x03, 0x19
        /*001a*/ 	.short	0x0010


	//----- nvinfo : EIATTR_KPARAM_INFO
	.align		4
        /*001c*/ 	.byte	0x04, 0x17
        /*001e*/ 	.short	(.L_14 - .L_13)
.L_13:
        /*0020*/ 	.word	0x00000000
        /*0024*/ 	.short	0x0001
        /*0026*/ 	.short	0x0008
        /*0028*/ 	.byte	0x00, 0xf0, 0x21, 0x00


	//----- nvinfo : EIATTR_KPARAM_INFO
	.align		4
.L_14:
        /*002c*/ 	.byte	0x04, 0x17
        /*002e*/ 	.short	(.L_16 - .L_15)
.L_15:
        /*0030*/ 	.word	0x00000000
        /*0034*/ 	.short	0x0000
        /*0036*/ 	.short	0x0000
        /*0038*/ 	.byte	0x00, 0xf0, 0x21, 0x00


	//----- nvinfo : EIATTR_MAXREG_COUNT
	.align		4
.L_16:
        /*003c*/ 	.byte	0x03, 0x1b
        /*003e*/ 	.short	0x00ff


	//----- nvinfo : EIATTR_EXIT_INSTR_OFFSETS
	.align		4
        /*0040*/ 	.byte	0x04, 0x1c
        /*0042*/ 	.short	(.L_18 - .L_17)


	//   ....[0]....
.L_17:
        /*0044*/ 	.word	0x00000db0


	//----- nvinfo : EIATTR_MAX_THREADS
	.align		4
.L_18:
        /*0048*/ 	.byte	0x04, 0x05
        /*004a*/ 	.short	(.L_20 - .L_19)
.L_19:
        /*004c*/ 	.word	0x00000080
        /*0050*/ 	.word	0x00000001
        /*0054*/ 	.word	0x00000001


	//----- nvinfo : EIATTR_CRS_STACK_SIZE
	.align		4
.L_20:
        /*0058*/ 	.byte	0x04, 0x1e
        /*005a*/ 	.short	(.L_22 - .L_21)
.L_21:
        /*005c*/ 	.word	0x00000000
.L_22:


//--------------------- .nv.rel.action            --------------------------
	.section	.nv.rel.action,"",@"SHT_CUDA_RELOCINFO"
	.align	8
	.sectionentsize	8
        /*0000*/ 	.byte	0x73, 0x00, 0x00, 0x00, 0x00, 0x00, 0x00, 0x00, 0x00, 0x00, 0x00, 0x11, 0x25, 0x00, 0x05, 0x36


//--------------------- .nv.constant0.triton__0d1de --------------------------
	.section	.nv.constant0.triton__0d1de,"a",@progbits
	.align	4
.nv.constant0.triton__0d1de:
	.zero		368


//--------------------- .text.triton__0d1de       --------------------------
	.section	.text.triton__0d1de,"ax",@progbits
	.sectioninfo	@"SHI_REGISTERS=22"
	.align	128
        .global         triton__0d1de
        .type           triton__0d1de,@function
        .size           triton__0d1de,(.L_x_25 - triton__0d1de)
        .other          triton__0d1de,@"STO_CUDA_ENTRY STV_DEFAULT"
triton__0d1de:
.text.triton__0d1de:
[----:B------:R-:W-:-:S02]  /*0000*/  MOV R1, c[0x0][0x28] ;  /* 0x00000a0000017a02 */ /* 0x000fc40000000f00 */
[----:B------:R-:W0:Y:S01]  /*0010*/  S2R R2, SR_CTAID.X ;  /* 0x0000000000027919 */ /* 0x000e220000002500 */
[----:B------:R-:W-:-:S03]  /*0020*/  ULDC.64 UR4, c[0x0][0x118] ;  /* 0x0000460000047ab9 */ /* 0x000fc60000000a00 */
[----:B------:R-:W1:Y:S01]  /*0030*/  S2R R5, SR_TID.X ;  /* 0x0000000000057919 */ /* 0x000e620000002100 */
[----:B0-----:R-:W-:Y:S01]  /*0040*/  IMAD.WIDE R2, R2, 0x400, RZ ;  /* 0x0000040002027825 */ /* 0x001fe200078e02ff */
[----:B-1----:R-:W-:-:S04]  /*0050*/  SHF.L.U32 R5, R5, 0x3, RZ ;  /* 0x0000000305057819 */ /* 0x002fc800000006ff */
[----:B------:R-:W-:-:S04]  /*0060*/  LOP3.LUT R5, R2, 0x3f8, R5, 0xf8, !PT ;  /* 0x000003f802057812 */ /* 0x000fc800078ef805 */
[----:B------:R-:W-:-:S04]  /*0070*/  LEA R2, P0, R5, c[0x0][0x160], 0x1 ;  /* 0x0000580005027a11 */ /* 0x000fc800078008ff */
[----:B------:R-:W-:-:S05]  /*0080*/  LEA.HI.X R3, R5, c[0x0][0x164], R3, 0x1, P0 ;  /* 0x0000590005037a11 */ /* 0x000fca00000f0c03 */
[----:B------:R-:W2:Y:S01]  /*0090*/  LDG.E.128 R4, [R2.64] ;  /* 0x0000000402047981 */ /* 0x000ea2000c1e1d00 */
[----:B------:R-:W-:Y:S01]  /*00a0*/  BSSY B0, `(.L_x_0) ;  /* 0x000001e000007945 */ /* 0x000fe20003800000 */
[C---:B--2---:R-:W-:Y:S02]  /*00b0*/  SHF.L.U32 R0, R4.reuse, 0x10, RZ ;  /* 0x0000001004007819 */ /* 0x044fe400000006ff */
[----:B------:R-:W-:-:S03]  /*00c0*/  PRMT R4, R4, 0x7632, R4 ;  /* 0x0000763204047816 */ /* 0x000fc60000000004 */
[----:B------:R-:W-:Y:S01]  /*00d0*/  FMUL R10, R0, 0.033333335071802139282 ;  /* 0x3d088889000a7820 */ /* 0x000fe20000400000 */
[C---:B------:R-:W-:Y:S02]  /*00e0*/  PRMT R0, R5.reuse, 0x7632, R0 ;  /* 0x0000763205007816 */ /* 0x040fe40000000000 */
[----:B------:R-:W-:Y:S01]  /*00f0*/  SHF.L.U32 R5, R5, 0x10, RZ ;  /* 0x0000001005057819 */ /* 0x000fe200000006ff */
[----:B------:R-:W-:Y:S01]  /*0100*/  FADD.FTZ R11, |R10|, -RZ ;  /* 0x800000ff0a0b7221 */ /* 0x000fe20000010200 */
[----:B------:R-:W-:Y:S02]  /*0110*/  SHF.L.U32 R9, R4, 0x10, RZ ;  /* 0x0000001004097819 */ /* 0x000fe400000006ff */
[----:B------:R-:W-:Y:S01]  /*0120*/  SHF.L.U32 R8, R0, 0x10, RZ ;  /* 0x0000001000087819 */ /* 0x000fe200000006ff */
[----:B------:R-:W-:Y:S01]  /*0130*/  FMUL R4, R5, 0.033333335071802139282 ;  /* 0x3d08888905047820 */ /* 0x000fe20000400000 */
[----:B------:R-:W-:Y:S01]  /*0140*/  FSETP.GE.AND P0, PT, R11, 0.60000002384185791016, PT ;  /* 0x3f19999a0b00780b */ /* 0x000fe20003f06000 */
[----:B------:R-:W-:-:S12]  /*0150*/  FMUL R9, R9, 0.033333335071802139282 ;  /* 0x3d08888909097820 */ /* 0x000fd80000400000 */
[----:B------:R-:W-:Y:S05]  /*0160*/  @!P0 BRA `(.L_x_1) ;  /* 0x000000a000008947 */ /* 0x000fea0003800000 */
[C---:B------:R-:W-:Y:S01]  /*0170*/  FMUL R0, R11.reuse, 2.8853900432586669922 ;  /* 0x4038aa3b0b007820 */ /* 0x040fe20000400000 */
[----:B------:R-:W-:Y:S02]  /*0180*/  MOV R5, 0x3f800000 ;  /* 0x3f80000000057802 */ /* 0x000fe40000000f00 */
[----:B------:R-:W-:-:S03]  /*0190*/  FSETP.GE.AND P0, PT, R11, 9.010913848876953125, PT ;  /* 0x41102cb40b00780b */ /* 0x000fc60003f06000 */
[----:B------:R-:W0:Y:S02]  /*01a0*/  MUFU.EX2 R0, R0 ;  /* 0x0000000000007308 */ /* 0x000e240000000800 */
[----:B0-----:R-:W-:-:S06]  /*01b0*/  FADD R12, R0, 1 ;  /* 0x3f800000000c7421 */ /* 0x001fcc0000000000 */
[----:B------:R-:W0:Y:S02]  /*01c0*/  MUFU.RCP R12, R12 ;  /* 0x0000000c000c7308 */ /* 0x000e240000001000 */
[----:B0-----:R-:W-:-:S05]  /*01d0*/  FFMA.FTZ R5, R12, -2, R5 ;  /* 0xc00000000c057823 */ /* 0x001fca0000010005 */
[----:B------:R-:W-:-:S04]  /*01e0*/  FSEL R5, R5, 1, !P0 ;  /* 0x3f80000005057808 */ /* 0x000fc80004000000 */
[----:B------:R-:W-:Y:S01]  /*01f0*/  LOP3.LUT R5, R5, 0x80000000, R10, 0xf8, !PT ;  /* 0x8000000005057812 */ /* 0x000fe200078ef80a */
[----:B------:R-:W-:Y:S05]  /*0200*/  BRA `(.L_x_2) ;  /* 0x0000007000007947 */ /* 0x000fea0003800000 */
.L_x_1:
[----:B------:R-:W-:Y:S01]  /*0210*/  MOV R0, 0x3c80f082 ;  /* 0x3c80f08200007802 */ /* 0x000fe20000000f00 */
[----:B------:R-:W-:-:S04]  /*0220*/  FMUL R5, R10, R10 ;  /* 0x0000000a0a057220 */ /* 0x000fc80000400000 */
[----:B------:R-:W-:-:S04]  /*0230*/  FFMA.FTZ R0, R5, R0, -0.052303962409496307373 ;  /* 0xbd563cae05007423 */ /* 0x000fc80000010000 */
[----:B------:R-:W-:-:S04]  /*0240*/  FFMA.FTZ R0, R5, R0, 0.1331529766321182251 ;  /* 0x3e08594105007423 */ /* 0x000fc80000010000 */
[----:B------:R-:W-:-:S04]  /*0250*/  FFMA.FTZ R0, R5, R0, -0.33332768082618713379 ;  /* 0xbeaaa9ed05007423 */ /* 0x000fc80000010000 */
[----:B------:R-:W-:-:S04]  /*0260*/  FFMA.FTZ R5, R5, R0, RZ ;  /* 0x0000000005057223 */ /* 0x000fc800000100ff */
[----:B------:R-:W-:-:S02]  /*0270*/  FFMA.FTZ R5, R10, R5, R10 ;  /* 0x000000050a057223 */ /* 0x000fc4000001000a */
.L_x_2:
[----:B------:R-:W-:Y:S05]  /*0280*/  BSYNC B0 ;  /* 0x0000000000007941 */ /* 0x000fea0003800000 */
.L_x_0:
[----:B------:R-:W-:Y:S01]  /*0290*/  FADD.FTZ R12, |R9|, -RZ ;  /* 0x800000ff090c7221 */ /* 0x000fe20000010200 */
[----:B------:R-:W-:Y:S01]  /*02a0*/  BSSY B0, `(.L_x_3) ;  /* 0x0000015000007945 */ /* 0x000fe20003800000 */
[----:B------:R-:W-:-:S03]  /*02b0*/  FMUL R8, R8, 0.033333335071802139282 ;  /* 0x3d08888908087820 */ /* 0x000fc60000400000 */
[----:B------:R-:W-:-:S13]  /*02c0*/  FSETP.GE.AND P0, PT, R12, 0.60000002384185791016, PT ;  /* 0x3f19999a0c00780b */ /* 0x000fda0003f06000 */
        /* <DEDUP_REMOVED lines=11> */
.L_x_4:
[----:B------:R-:W-:Y:S01]  /*0380*/  MOV R0, 0x3c80f082 ;  /* 0x3c80f08200007802 */ /* 0x000fe20000000f00 */
[----:B------:R-:W-:-:S04]  /*0390*/  FMUL R11, R9, R9 ;  /* 0x00000009090b7220 */ /* 0x000fc80000400000 */
[----:B------:R-:W-:-:S04]  /*03a0*/  FFMA.FTZ R0, R11, R0, -0.052303962409496307373 ;  /* 0xbd563cae0b007423 */ /* 0x000fc80000010000 */
[----:B------:R-:W-:-:S04]  /*03b0*/  FFMA.FTZ R0, R11, R0, 0.1331529766321182251 ;  /* 0x3e0859410b007423 */ /* 0x000fc80000010000 */
[----:B------:R-:W-:-:S04]  /*03c0*/  FFMA.FTZ R0, R11, R0, -0.33332768082618713379 ;  /* 0xbeaaa9ed0b007423 */ /* 0x000fc80000010000 */
[----:B------:R-:W-:-:S04]  /*03d0*/  FFMA.FTZ R0, R11, R0, RZ ;  /* 0x000000000b007223 */ /* 0x000fc800000100ff */
[----:B------:R-:W-:-:S02]  /*03e0*/  FFMA.FTZ R9, R9, R0, R9 ;  /* 0x0000000009097223 */ /* 0x000fc40000010009 */
.L_x_5:
[----:B------:R-:W-:Y:S05]  /*03f0*/  BSYNC B0 ;  /* 0x0000000000007941 */ /* 0x000fea0003800000 */
.L_x_3:
[----:B------:R-:W-:Y:S01]  /*0400*/  FADD.FTZ R12, |R4|, -RZ ;  /* 0x800000ff040c7221 */ /* 0x000fe20000010200 */
[----:B------:R-:W-:Y:S04]  /*0410*/  BSSY B0, `(.L_x_6) ;  /* 0x0000014000007945 */ /* 0x000fe80003800000 */
        /* <DEDUP_REMOVED lines=12> */
.L_x_7:
[----:B------:R-:W-:Y:S01]  /*04e0*/  MOV R0, 0x3c80f082 ;  /* 0x3c80f08200007802 */ /* 0x000fe20000000f00 */
[----:B------:R-:W-:-:S04]  /*04f0*/  FMUL R11, R4, R4 ;  /* 0x00000004040b7220 */ /* 0x000fc80000400000 */
[----:B------:R-:W-:-:S04]  /*0500*/  FFMA.FTZ R0, R11, R0, -0.052303962409496307373 ;  /* 0xbd563cae0b007423 */ /* 0x000fc80000010000 */
[----:B------:R-:W-:-:S04]  /*0510*/  FFMA.FTZ R0, R11, R0, 0.1331529766321182251 ;  /* 0x3e0859410b007423 */ /* 0x000fc80000010000 */
[----:B------:R-:W-:-:S04]  /*0520*/  FFMA.FTZ R0, R11, R0, -0.33332768082618713379 ;  /* 0xbeaaa9ed0b007423 */ /* 0x000fc80000010000 */
[----:B------:R-:W-:-:S04]  /*0530*/  FFMA.FTZ R11, R11, R0, RZ ;  /* 0x000000000b0b7223 */ /* 0x000fc800000100ff */
[----:B------:R-:W-:-:S02]  /*0540*/  FFMA.FTZ R4, R4, R11, R4 ;  /* 0x0000000b04047223 */ /* 0x000fc40000010004 */
.L_x_8:
[----:B------:R-:W-:Y:S05]  /*0550*/  BSYNC B0 ;  /* 0x0000000000007941 */ /* 0x000fea0003800000 */
.L_x_6:
[----:B------:R-:W-:Y:S01]  /*0560*/  FADD.FTZ R13, |R8|, -RZ ;  /* 0x800000ff080d7221 */ /* 0x000fe20000010200 */
[----:B------:R-:W-:Y:S01]  /*0570*/  SHF.L.U32 R10, R6, 0x10, RZ ;  /* 0x00000010060a7819 */ /* 0x000fe200000006ff */
[----:B------:R-:W-:Y:S03]  /*0580*/  BSSY B0, `(.L_x_9) ;  /* 0x0000015000007945 */ /* 0x000fe60003800000 */
        /* <DEDUP_REMOVED lines=13> */
.L_x_10:
[----:B------:R-:W-:Y:S01]  /*0660*/  MOV R0, 0x3c80f082 ;  /* 0x3c80f08200007802 */ /* 0x000fe20000000f00 */
[----:B------:R-:W-:-:S04]  /*0670*/  FMUL R11, R8, R8 ;  /* 0x00000008080b7220 */ /* 0x000fc80000400000 */
[----:B------:R-:W-:-:S04]  /*0680*/  FFMA.FTZ R0, R11, R0, -0.052303962409496307373 ;  /* 0xbd563cae0b007423 */ /* 0x000fc80000010000 */
[----:B------:R-:W-:-:S04]  /*0690*/  FFMA.FTZ R0, R11, R0, 0.1331529766321182251 ;  /* 0x3e0859410b007423 */ /* 0x000fc80000010000 */
[----:B------:R-:W-:-:S04]  /*06a0*/  FFMA.FTZ R0, R11, R0, -0.33332768082618713379 ;  /* 0xbeaaa9ed0b007423 */ /* 0x000fc80000010000 */
[----:B------:R-:W-:-:S04]  /*06b0*/  FFMA.FTZ R11, R11, R0, RZ ;  /* 0x000000000b0b7223 */ /* 0x000fc800000100ff */
[----:B------:R-:W-:-:S02]  /*06c0*/  FFMA.FTZ R8, R8, R11, R8 ;  /* 0x0000000b08087223 */ /* 0x000fc40000010008 */
.L_x_11:
[----:B------:R-:W-:Y:S05]  /*06d0*/  BSYNC B0 ;  /* 0x0000000000007941 */ /* 0x000fea0003800000 */
.L_x_9:
[----:B------:R-:W-:Y:S01]  /*06e0*/  FADD.FTZ R13, |R10|, -RZ ;  /* 0x800000ff0a0d7221 */ /* 0x000fe20000010200 */
[----:B------:R-:W-:Y:S01]  /*06f0*/  PRMT R6, R6, 0x7632, R6 ;  /* 0x0000763206067816 */ /* 0x000fe20000000006 */
[----:B------:R-:W-:Y:S03]  /*0700*/  BSSY B0, `(.L_x_12) ;  /* 0x0000016000007945 */ /* 0x000fe60003800000 */
[----:B------:R-:W-:Y:S02]  /*0710*/  FSETP.GE.AND P0, PT, R13, 0.60000002384185791016, PT ;  /* 0x3f19999a0d00780b */ /* 0x000fe40003f06000 */
[----:B------:R-:W-:-:S05]  /*0720*/  SHF.L.U32 R6, R6, 0x10, RZ ;  /* 0x0000001006067819 */ /* 0x000fca00000006ff */
[----:B------:R-:W-:-:S06]  /*0730*/  FMUL R12, R6, 0.033333335071802139282 ;  /* 0x3d088889060c7820 */ /* 0x000fcc0000400000 */
        /* <DEDUP_REMOVED lines=11> */
.L_x_13:
[----:B------:R-:W-:Y:S01]  /*07f0*/  MOV R0, 0x3c80f082 ;  /* 0x3c80f08200007802 */ /* 0x000fe20000000f00 */
[----:B------:R-:W-:-:S04]  /*0800*/  FMUL R11, R10, R10 ;  /* 0x0000000a0a0b7220 */ /* 0x000fc80000400000 */
[----:B------:R-:W-:-:S04]  /*0810*/  FFMA.FTZ R0, R11, R0, -0.052303962409496307373 ;  /* 0xbd563cae0b007423 */ /* 0x000fc80000010000 */
[----:B------:R-:W-:-:S04]  /*0820*/  FFMA.FTZ R0, R11, R0, 0.1331529766321182251 ;  /* 0x3e0859410b007423 */ /* 0x000fc80000010000 */
[----:B------:R-:W-:-:S04]  /*0830*/  FFMA.FTZ R0, R11, R0, -0.33332768082618713379 ;  /* 0xbeaaa9ed0b007423 */ /* 0x000fc80000010000 */
[----:B------:R-:W-:-:S04]  /*0840*/  FFMA.FTZ R11, R11, R0, RZ ;  /* 0x000000000b0b7223 */ /* 0x000fc800000100ff */
[----:B------:R-:W-:-:S02]  /*0850*/  FFMA.FTZ R6, R11, R10, R10 ;  /* 0x0000000a0b067223 */ /* 0x000fc4000001000a */
.L_x_14:
[----:B------:R-:W-:Y:S05]  /*0860*/  BSYNC B0 ;  /* 0x0000000000007941 */ /* 0x000fea0003800000 */
.L_x_12:
        /* <DEDUP_REMOVED lines=16> */
.L_x_16:
[----:B------:R-:W-:Y:S01]  /*0970*/  MOV R0, 0x3c80f082 ;  /* 0x3c80f08200007802 */ /* 0x000fe20000000f00 */
[----:B------:R-:W-:-:S04]  /*0980*/  FMUL R13, R12, R12 ;  /* 0x0000000c0c0d7220 */ /* 0x000fc80000400000 */
[----:B------:R-:W-:-:S04]  /*0990*/  FFMA.FTZ R0, R13, R0, -0.052303962409496307373 ;  /* 0xbd563cae0d007423 */ /* 0x000fc80000010000 */
[----:B------:R-:W-:-:S04]  /*09a0*/  FFMA.FTZ R0, R13, R0, 0.1331529766321182251 ;  /* 0x3e0859410d007423 */ /* 0x000fc80000010000 */
[----:B------:R-:W-:-:S04]  /*09b0*/  FFMA.FTZ R0, R13, R0, -0.33332768082618713379 ;  /* 0xbeaaa9ed0d007423 */ /* 0x000fc80000010000 */
[----:B------:R-:W-:-:S04]  /*09c0*/  FFMA.FTZ R13, R13, R0, RZ ;  /* 0x000000000d0d7223 */ /* 0x000fc800000100ff */
[----:B------:R-:W-:-:S02]  /*09d0*/  FFMA.FTZ R10, R13, R12, R12 ;  /* 0x0000000c0d0a7223 */ /* 0x000fc4000001000c */
.L_x_17:
[----:B------:R-:W-:Y:S05]  /*09e0*/  BSYNC B0 ;  /* 0x0000000000007941 */ /* 0x000fea0003800000 */
.L_x_15:
        /* <DEDUP_REMOVED lines=17> */
.L_x_19:
[----:B------:R-:W-:Y:S01]  /*0b00*/  MOV R0, 0x3c80f082 ;  /* 0x3c80f08200007802 */ /* 0x000fe20000000f00 */
[----:B------:R-:W-:-:S04]  /*0b10*/  FMUL R13, R11, R11 ;  /* 0x0000000b0b0d7220 */ /* 0x000fc80000400000 */
[----:B------:R-:W-:-:S04]  /*0b20*/  FFMA.FTZ R0, R13, R0, -0.052303962409496307373 ;  /* 0xbd563cae0d007423 */ /* 0x000fc80000010000 */
[----:B------:R-:W-:-:S04]  /*0b30*/  FFMA.FTZ R0, R13, R0, 0.1331529766321182251 ;  /* 0x3e0859410d007423 */ /* 0x000fc80000010000 */
[----:B------:R-:W-:-:S04]  /*0b40*/  FFMA.FTZ R0, R13, R0, -0.33332768082618713379 ;  /* 0xbeaaa9ed0d007423 */ /* 0x000fc80000010000 */
[----:B------:R-:W-:-:S04]  /*0b50*/  FFMA.FTZ R0, R13, R0, RZ ;  /* 0x000000000d007223 */ /* 0x000fc800000100ff */
[----:B------:R-:W-:-:S02]  /*0b60*/  FFMA.FTZ R11, R0, R11, R11 ;  /* 0x0000000b000b7223 */ /* 0x000fc4000001000b */
.L_x_20:
[----:B------:R-:W-:Y:S05]  /*0b70*/  BSYNC B0 ;  /* 0x0000000000007941 */ /* 0x000fea0003800000 */
.L_x_18:
        /* <DEDUP_REMOVED lines=14> */
.L_x_22:
[----:B------:R-:W-:Y:S01]  /*0c60*/  MOV R0, 0x3c80f082 ;  /* 0x3c80f08200007802 */ /* 0x000fe20000000f00 */
[----:B------:R-:W-:-:S04]  /*0c70*/  FMUL R13, R7, R7 ;  /* 0x00000007070d7220 */ /* 0x000fc80000400000 */
[----:B------:R-:W-:-:S04]  /*0c80*/  FFMA.FTZ R0, R13, R0, -0.052303962409496307373 ;  /* 0xbd563cae0d007423 */ /* 0x000fc80000010000 */
[----:B------:R-:W-:-:S04]  /*0c90*/  FFMA.FTZ R0, R13, R0, 0.1331529766321182251 ;  /* 0x3e0859410d007423 */ /* 0x000fc80000010000 */
[----:B------:R-:W-:-:S04]  /*0ca0*/  FFMA.FTZ R0, R13, R0, -0.33332768082618713379 ;  /* 0xbeaaa9ed0d007423 */ /* 0x000fc80000010000 */
[----:B------:R-:W-:-:S04]  /*0cb0*/  FFMA.FTZ R0, R13, R0, RZ ;  /* 0x000000000d007223 */ /* 0x000fc800000100ff */
[----:B------:R-:W-:-:S02]  /*0cc0*/  FFMA.FTZ R7, R0, R7, R7 ;  /* 0x0000000700077223 */ /* 0x000fc40000010007 */
.L_x_23:
[----:B------:R-:W-:Y:S05]  /*0cd0*/  BSYNC B0 ;  /* 0x0000000000007941 */ /* 0x000fea0003800000 */
.L_x_21:
[----:B------:R-:W-:Y:S01]  /*0ce0*/  FMUL R0, R9, 30 ;  /* 0x41f0000009007820 */ /* 0x000fe20000400000 */
[----:B------:R-:W-:Y:S01]  /*0cf0*/  FMUL R9, R8, 30 ;  /* 0x41f0000008097820 */ /* 0x000fe20000400000 */
[----:B------:R-:W-:Y:S01]  /*0d00*/  FMUL R5, R5, 30 ;  /* 0x41f0000005057820 */ /* 0x000fe20000400000 */
[----:B------:R-:W-:Y:S01]  /*0d10*/  FMUL R4, R4, 30 ;  /* 0x41f0000004047820 */ /* 0x000fe20000400000 */
[----:B------:R-:W-:Y:S01]  /*0d20*/  FMUL R6, R6, 30 ;  /* 0x41f0000006067820 */ /* 0x000fe20000400000 */
[----:B------:R-:W-:Y:S01]  /*0d30*/  FMUL R13, R10, 30 ;  /* 0x41f000000a0d7820 */ /* 0x000fe20000400000 */
[----:B------:R-:W-:Y:S01]  /*0d40*/  FMUL R11, R11, 30 ;  /* 0x41f000000b0b7820 */ /* 0x000fe20000400000 */
[----:B------:R-:W-:Y:S01]  /*0d50*/  FMUL R8, R7, 30 ;  /* 0x41f0000007087820 */ /* 0x000fe20000400000 */
[----:B------:R-:W-:Y:S02]  /*0d60*/  F2FP.BF16.PACK_AB R16, R0, R5 ;  /* 0x000000050010723e */ /* 0x000fe400000010ff */
[----:B------:R-:W-:-:S02]  /*0d70*/  F2FP.BF16.PACK_AB R17, R9, R4 ;  /* 0x000000040911723e */ /* 0x000fc400000010ff */
[----:B------:R-:W-:Y:S02]  /*0d80*/  F2FP.BF16.PACK_AB R18, R13, R6 ;  /* 0x000000060d12723e */ /* 0x000fe400000010ff */
[----:B------:R-:W-:-:S05]  /*0d90*/  F2FP.BF16.PACK_AB R19, R8, R11 ;  /* 0x0000000b0813723e */ /* 0x000fca00000010ff */
[----:B------:R-:W-:Y:S01]  /*0da0*/  STG.E.128 [R2.64], R16 ;  /* 0x0000001002007986 */ /* 0x000fe2000c101d04 */
[----:B------:R-:W-:Y:S05]  /*0db0*/  EXIT ;  /* 0x000000000000794d */ /* 0x000fea0003800000 */
.L_x_24:
[----:B------:R-:W-:-:S00]  /*0dc0*/  BRA `(.L_x_24) ;  /* 0xfffffff000007947 */ /* 0x000fc0000383ffff */
[----:B------:R-:W-:-:S00]  /*0dd0*/  NOP ;  /* 0x0000000000007918 */ /* 0x000fc00000000000 */
        /* <DEDUP_REMOVED lines=10> */
.L_x_25:


//--------------------- .nv.global.init           --------------------------
	.section	.nv.global.init,"aw",@progbits
.nv.global.init:
	.type		_$_str,@object
	.size		_$_str,(.L_0 - _$_str)
_$_str:
        /*0000*/ 	.byte	0x5f, 0x5f, 0x43, 0x55, 0x44, 0x41, 0x5f, 0x46, 0x54, 0x5a, 0x00
.L_0:
